//
// Generated by NVIDIA NVVM Compiler
//
// Compiler Build ID: CL-36424714
// Cuda compilation tools, release 13.0, V13.0.88
// Based on NVVM 20.0.0
//

.version 9.0
.target sm_100
.address_size 64

	// .globl	_Z7mat_mulPiS_S_

.visible .entry _Z7mat_mulPiS_S_(
	.param .u64 .ptr .align 1 _Z7mat_mulPiS_S__param_0,
	.param .u64 .ptr .align 1 _Z7mat_mulPiS_S__param_1,
	.param .u64 .ptr .align 1 _Z7mat_mulPiS_S__param_2
)
{
	.reg .pred 	%p<3>;
	.reg .b32 	%r<42>;
	.reg .b64 	%rd<21>;

	ld.param.u64 	%rd10, [_Z7mat_mulPiS_S__param_0];
	ld.param.u64 	%rd11, [_Z7mat_mulPiS_S__param_1];
	ld.param.u64 	%rd12, [_Z7mat_mulPiS_S__param_2];
	cvta.to.global.u64 	%rd1, %rd12;
	cvta.to.global.u64 	%rd13, %rd11;
	cvta.to.global.u64 	%rd14, %rd10;
	mov.u32 	%r10, %ctaid.x;
	mov.u32 	%r11, %tid.x;
	shl.b32 	%r12, %r10, 15;
	shl.b32 	%r13, %r11, 9;
	add.s32 	%r1, %r12, %r13;
	mul.wide.u32 	%rd15, %r1, 4;
	add.s64 	%rd16, %rd15, %rd14;
	add.s64 	%rd2, %rd16, 16;
	add.s64 	%rd3, %rd13, 8192;
	mov.b32 	%r39, 0;
$L__BB0_1:
	add.s32 	%r15, %r39, %r1;
	mul.wide.u32 	%rd17, %r15, 4;
	add.s64 	%rd4, %rd1, %rd17;
	ld.global.u32 	%r40, [%rd4];
	mul.wide.u32 	%rd18, %r39, 4;
	add.s64 	%rd19, %rd3, %rd18;
	mov.b32 	%r41, 0;
	mov.u64 	%rd20, %rd2;
$L__BB0_2:
	ld.global.u32 	%r16, [%rd20+-16];
	ld.global.u32 	%r17, [%rd19+-8192];
	mad.lo.s32 	%r18, %r17, %r16, %r40;
	st.global.u32 	[%rd4], %r18;
	ld.global.u32 	%r19, [%rd20+-12];
	ld.global.u32 	%r20, [%rd19+-6144];
	mad.lo.s32 	%r21, %r20, %r19, %r18;
	st.global.u32 	[%rd4], %r21;
	ld.global.u32 	%r22, [%rd20+-8];
	ld.global.u32 	%r23, [%rd19+-4096];
	mad.lo.s32 	%r24, %r23, %r22, %r21;
	st.global.u32 	[%rd4], %r24;
	ld.global.u32 	%r25, [%rd20+-4];
	ld.global.u32 	%r26, [%rd19+-2048];
	mad.lo.s32 	%r27, %r26, %r25, %r24;
	st.global.u32 	[%rd4], %r27;
	ld.global.u32 	%r28, [%rd20];
	ld.global.u32 	%r29, [%rd19];
	mad.lo.s32 	%r30, %r29, %r28, %r27;
	st.global.u32 	[%rd4], %r30;
	ld.global.u32 	%r31, [%rd20+4];
	ld.global.u32 	%r32, [%rd19+2048];
	mad.lo.s32 	%r33, %r32, %r31, %r30;
	st.global.u32 	[%rd4], %r33;
	ld.global.u32 	%r34, [%rd20+8];
	ld.global.u32 	%r35, [%rd19+4096];
	mad.lo.s32 	%r36, %r35, %r34, %r33;
	st.global.u32 	[%rd4], %r36;
	ld.global.u32 	%r37, [%rd20+12];
	ld.global.u32 	%r38, [%rd19+6144];
	mad.lo.s32 	%r40, %r38, %r37, %r36;
	st.global.u32 	[%rd4], %r40;
	add.s32 	%r41, %r41, 8;
	add.s64 	%rd20, %rd20, 32;
	add.s64 	%rd19, %rd19, 16384;
	setp.ne.s32 	%p1, %r41, 512;
	@%p1 bra 	$L__BB0_2;
	add.s32 	%r39, %r39, 1;
	setp.ne.s32 	%p2, %r39, 512;
	@%p2 bra 	$L__BB0_1;
	ret;

}


// ===== COMPILED SASS (sm_100) =====

	.target	sm_100

	.elftype	@"ET_EXEC"


//--------------------- .note.nv.tkinfo           --------------------------
	.section	.note.nv.tkinfo,"",@"SHT_NOTE"
	.sectionflags	@"SHF_NOTE_NV_TKINFO"
	.tkinfo
        /*0018*/ 	.word	0x00000002
        /*0030*/ 	.string	""
        /*0030*/ 	.string	"ptxas"
        /*0030*/ 	.string	"Cuda compilation tools, release 13.0, V13.0.88"
        /*0030*/ 	.string	"Build cuda_13.0.r13.0/compiler.36424714_0"
        /*0030*/ 	.string	"-arch sm_100 -m 64 "



//--------------------- .note.nv.cuinfo           --------------------------
	.section	.note.nv.cuinfo,"",@"SHT_NOTE"
	.sectionflags	@"SHF_NOTE_NV_CUINFO"
        /*0018*/ 	.short	0x0002
        /*001a*/ 	.short	0x0064
        /*001c*/ 	.short	0x0082
	.zero		2


//--------------------- .nv.info                  --------------------------
	.section	.nv.info,"",@"SHT_CUDA_INFO"
	.align	4


	//----- nvinfo : EIATTR_REGCOUNT
	.align		4
        /*0000*/ 	.byte	0x04, 0x2f
        /*0002*/ 	.short	(.L_1 - .L_0)
	.align		4
.L_0:
        /*0004*/ 	.word	index@(_Z7mat_mulPiS_S_)
        /*0008*/ 	.word	0x00000014


	//----- nvinfo : EIATTR_FRAME_SIZE
	.align		4
.L_1:
        /*000c*/ 	.byte	0x04, 0x11
        /*000e*/ 	.short	(.L_3 - .L_2)
	.align		4
.L_2:
        /*0010*/ 	.word	index@(_Z7mat_mulPiS_S_)
        /*0014*/ 	.word	0x00000000


	//----- nvinfo : EIATTR_MIN_STACK_SIZE
	.align		4
.L_3:
        /*0018*/ 	.byte	0x04, 0x12
        /*001a*/ 	.short	(.L_5 - .L_4)
	.align		4
.L_4:
        /*001c*/ 	.word	index@(_Z7mat_mulPiS_S_)
        /*0020*/ 	.word	0x00000000
.L_5:


//--------------------- .nv.compat                --------------------------
	.section	.nv.compat,"",@"SHT_CUDA_COMPAT_INFO"
	.align	4
        /*0000*/ 	.byte	0x02, 0x09, 0x00, 0x00, 0x02, 0x02, 0x01, 0x00, 0x02, 0x05, 0x05, 0x00, 0x03, 0x07, 0x01, 0x01
        /*0010*/ 	.byte	0x02, 0x03, 0x00, 0x00, 0x02, 0x06, 0x01, 0x00, 0x04, 0x0b, 0x08, 0x00, 0x09, 0x00, 0x00, 0x00
        /*0020*/ 	.byte	0x00, 0x00, 0x00, 0x00


//--------------------- .nv.info._Z7mat_mulPiS_S_ --------------------------
	.section	.nv.info._Z7mat_mulPiS_S_,"",@"SHT_CUDA_INFO"
	.sectionflags	@""
	.align	4


	//----- nvinfo : EIATTR_CUDA_API_VERSION
	.align		4
        /*0000*/ 	.byte	0x04, 0x37
        /*0002*/ 	.short	(.L_7 - .L_6)
.L_6:
        /*0004*/ 	.word	0x00000082


	//----- nvinfo : EIATTR_KPARAM_INFO
	.align		4
.L_7:
        /*0008*/ 	.byte	0x04, 0x17
        /*000a*/ 	.short	(.L_9 - .L_8)
.L_8:
        /*000c*/ 	.word	0x00000000
        /*0010*/ 	.short	0x0002
        /*0012*/ 	.short	0x0010
        /*0014*/ 	.byte	0x00, 0xf5, 0x21, 0x00


	//----- nvinfo : EIATTR_KPARAM_INFO
	.align		4
.L_9:
        /*0018*/ 	.byte	0x04, 0x17
        /*001a*/ 	.short	(.L_11 - .L_10)
.L_10:
        /*001c*/ 	.word	0x00000000
        /*0020*/ 	.short	0x0001
        /*0022*/ 	.short	0x0008
        /*0024*/ 	.byte	0x00, 0xf5, 0x21, 0x00


	//----- nvinfo : EIATTR_KPARAM_INFO
	.align		4
.L_11:
        /*0028*/ 	.byte	0x04, 0x17
        /*002a*/ 	.short	(.L_13 - .L_12)
.L_12:
        /*002c*/ 	.word	0x00000000
        /*0030*/ 	.short	0x0000
        /*0032*/ 	.short	0x0000
        /*0034*/ 	.byte	0x00, 0xf5, 0x21, 0x00


	//----- nvinfo : EIATTR_SPARSE_MMA_MASK
	.align		4
.L_13:
        /*0038*/ 	.byte	0x03, 0x50
        /*003a*/ 	.short	0x0000


	//----- nvinfo : EIATTR_MAXREG_COUNT
	.align		4
        /*003c*/ 	.byte	0x03, 0x1b
        /*003e*/ 	.short	0x00ff


	//----- nvinfo : EIATTR_MERCURY_ISA_VERSION
	.align		4
        /*0040*/ 	.byte	0x03, 0x5f
        /*0042*/ 	.short	0x0101


	//----- nvinfo : EIATTR_VRC_CTA_INIT_COUNT
	.align		4
        /*0044*/ 	.byte	0x02, 0x4a
	.zero		1
	.zero		1


	//----- nvinfo : EIATTR_EXIT_INSTR_OFFSETS
	.align		4
        /*0048*/ 	.byte	0x04, 0x1c
        /*004a*/ 	.short	(.L_15 - .L_14)


	//   ....[0]....
.L_14:
        /*004c*/ 	.word	0x00000a60


	//----- nvinfo : EIATTR_CBANK_PARAM_SIZE
	.align		4
.L_15:
        /*0050*/ 	.byte	0x03, 0x19
        /*0052*/ 	.short	0x0018


	//----- nvinfo : EIATTR_PARAM_CBANK
	.align		4
        /*0054*/ 	.byte	0x04, 0x0a
        /*0056*/ 	.short	(.L_17 - .L_16)
	.align		4
.L_16:
        /*0058*/ 	.word	index@(.nv.constant0._Z7mat_mulPiS_S_)
        /*005c*/ 	.short	0x0380
        /*005e*/ 	.short	0x0018


	//----- nvinfo : EIATTR_SW_WAR
	.align		4
.L_17:
        /*0060*/ 	.byte	0x04, 0x36
        /*0062*/ 	.short	(.L_19 - .L_18)
.L_18:
        /*0064*/ 	.word	0x00000008
.L_19:


//--------------------- .nv.callgraph             --------------------------
	.section	.nv.callgraph,"",@"SHT_CUDA_CALLGRAPH"
	.align	4
	.sectionentsize	8
	.align		4
        /*0000*/ 	.word	0x00000000
	.align		4
        /*0004*/ 	.word	0xffffffff
	.align		4
        /*0008*/ 	.word	0x00000000
	.align		4
        /*000c*/ 	.word	0xfffffffe
	.align		4
        /*0010*/ 	.word	0x00000000
	.align		4
        /*0014*/ 	.word	0xfffffffd
	.align		4
        /*0018*/ 	.word	0x00000000
	.align		4
        /*001c*/ 	.word	0xfffffffc


//--------------------- .text._Z7mat_mulPiS_S_    --------------------------
	.section	.text._Z7mat_mulPiS_S_,"ax",@progbits
	.align	128
        .global         _Z7mat_mulPiS_S_
        .type           _Z7mat_mulPiS_S_,@function
        .size           _Z7mat_mulPiS_S_,(.L_x_3 - _Z7mat_mulPiS_S_)
        .other          _Z7mat_mulPiS_S_,@"STO_CUDA_ENTRY STV_DEFAULT"
_Z7mat_mulPiS_S_:
.text._Z7mat_mulPiS_S_:
[----:B------:R-:W-:Y:S01]  /*0000*/  LDC R1, c[0x0][0x37c] ;  /* 0x0000df00ff017b82 */ /* 0x000fe20000000800 */
[----:B------:R-:W0:Y:S07]  /*0010*/  S2R R0, SR_CTAID.X ;  /* 0x0000000000007919 */ /* 0x000e2e0000002500 */
[----:B------:R-:W1:Y:S01]  /*0020*/  LDC.64 R2, c[0x0][0x380] ;  /* 0x0000e000ff027b82 */ /* 0x000e620000000a00 */
[----:B------:R-:W2:Y:S01]  /*0030*/  LDCU.64 UR6, c[0x0][0x388] ;  /* 0x00007100ff0677ac */ /* 0x000ea20008000a00 */
[----:B------:R-:W0:Y:S01]  /*0040*/  S2R R5, SR_TID.X ;  /* 0x0000000000057919 */ /* 0x000e220000002100 */
[----:B------:R-:W3:Y:S01]  /*0050*/  LDCU.64 UR10, c[0x0][0x358] ;  /* 0x00006b00ff0a77ac */ /* 0x000ee20008000a00 */
[----:B------:R-:W-:Y:S01]  /*0060*/  UMOV UR4, URZ ;  /* 0x000000ff00047c82 */ /* 0x000fe20008000000 */
[----:B--2---:R-:W-:-:S04]  /*0070*/  UIADD3 UR6, UP0, UPT, UR6, 0x2000, URZ ;  /* 0x0000200006067890 */ /* 0x004fc8000ff1e0ff */
[----:B------:R-:W-:Y:S01]  /*0080*/  UIADD3.X UR7, UPT, UPT, URZ, UR7, URZ, UP0, !UPT ;  /* 0x00000007ff077290 */ /* 0x000fe200087fe4ff */
[----:B0-----:R-:W-:-:S04]  /*0090*/  LEA R0, R0, R5, 0x6 ;  /* 0x0000000500007211 */ /* 0x001fc800078e30ff */
[----:B------:R-:W-:-:S05]  /*00a0*/  SHF.L.U32 R0, R0, 0x9, RZ ;  /* 0x0000000900007819 */ /* 0x000fca00000006ff */
[----:B-1----:R-:W-:-:S03]  /*00b0*/  IMAD.WIDE.U32 R2, R0, 0x4, R2 ;  /* 0x0000000400027825 */ /* 0x002fc600078e0002 */
[----:B------:R-:W-:-:S04]  /*00c0*/  IADD3 R8, P0, PT, R2, 0x10, RZ ;  /* 0x0000001002087810 */ /* 0x000fc80007f1e0ff */
[----:B---3--:R-:W-:-:S09]  /*00d0*/  IADD3.X R9, PT, PT, RZ, R3, RZ, P0, !PT ;  /* 0x00000003ff097210 */ /* 0x008fd200007fe4ff */
.L_x_1:
[----:B0-----:R-:W0:Y:S01]  /*00e0*/  LDC.64 R2, c[0x0][0x390] ;  /* 0x0000e400ff027b82 */ /* 0x001e220000000a00 */
[----:B------:R-:W-:-:S05]  /*00f0*/  IADD3 R5, PT, PT, R0, UR4, RZ ;  /* 0x0000000400057c10 */ /* 0x000fca000fffe0ff */
[----:B0-----:R-:W-:-:S05]  /*0100*/  IMAD.WIDE.U32 R2, R5, 0x4, R2 ;  /* 0x0000000405027825 */ /* 0x001fca00078e0002 */
[----:B------:R0:W5:Y:S01]  /*0110*/  LDG.E R11, desc[UR10][R2.64] ;  /* 0x0000000a020b7981 */ /* 0x000162000c1e1900 */
[----:B------:R-:W-:Y:S01]  /*0120*/  UIMAD.WIDE.U32 UR8, UR4, 0x4, UR6 ;  /* 0x00000004040878a5 */ /* 0x000fe2000f8e0006 */
[----:B------:R-:W-:Y:S01]  /*0130*/  MOV R10, R8 ;  /* 0x00000008000a7202 */ /* 0x000fe20000000f00 */
[----:B------:R-:W-:Y:S01]  /*0140*/  UIADD3 UR4, UPT, UPT, UR4, 0x1, URZ ;  /* 0x0000000104047890 */ /* 0x000fe2000fffe0ff */
[----:B------:R-:W-:-:S03]  /*0150*/  UMOV UR5, URZ ;  /* 0x000000ff00057c82 */ /* 0x000fc60008000000 */
[----:B------:R-:W-:Y:S01]  /*0160*/  MOV R7, UR9 ;  /* 0x0000000900077c02 */ /* 0x000fe20008000f00 */
[----:B------:R-:W-:Y:S01]  /*0170*/  UISETP.NE.AND UP1, UPT, UR4, 0x200, UPT ;  /* 0x000002000400788c */ /* 0x000fe2000bf25270 */
[----:B------:R-:W-:Y:S02]  /*0180*/  MOV R5, UR9 ;  /* 0x0000000900057c02 */ /* 0x000fe40008000f00 */
[----:B------:R-:W-:Y:S02]  /*0190*/  MOV R5, R7 ;  /* 0x0000000700057202 */ /* 0x000fe40000000f00 */
[----:B------:R-:W-:Y:S02]  /*01a0*/  MOV R4, UR8 ;  /* 0x0000000800047c02 */ /* 0x000fe40008000f00 */
[----:B------:R-:W-:Y:S02]  /*01b0*/  MOV R6, UR8 ;  /* 0x0000000800067c02 */ /* 0x000fe40008000f00 */
[----:B0-----:R-:W-:-:S07]  /*01c0*/  MOV R7, R9 ;  /* 0x0000000900077202 */ /* 0x001fce0000000f00 */
.L_x_0:
[----:B------:R-:W-:Y:S01]  /*01d0*/  MOV R6, R10 ;  /* 0x0000000a00067202 */ /* 0x000fe20000000f00 */
[----:B------:R-:W2:Y:S04]  /*01e0*/  LDG.E R12, desc[UR10][R4.64+-0x2000] ;  /* 0xffe0000a040c7981 */ /* 0x000ea8000c1e1900 */
[----:B------:R-:W2:Y:S02]  /*01f0*/  LDG.E R10, desc[UR10][R6.64+-0x10] ;  /* 0xfffff00a060a7981 */ /* 0x000ea4000c1e1900 */
[----:B0-2--5:R-:W-:-:S05]  /*0200*/  IMAD R11, R10, R12, R11 ;  /* 0x0000000c0a0b7224 */ /* 0x025fca00078e020b */
[----:B------:R0:W-:Y:S04]  /*0210*/  STG.E desc[UR10][R2.64], R11 ;  /* 0x0000000b02007986 */ /* 0x0001e8000c10190a */
[----:B------:R-:W2:Y:S04]  /*0220*/  LDG.E R10, desc[UR10][R6.64+-0xc] ;  /* 0xfffff40a060a7981 */ /* 0x000ea8000c1e1900 */
[----:B------:R-:W2:Y:S02]  /*0230*/  LDG.E R12, desc[UR10][R4.64+-0x1800] ;  /* 0xffe8000a040c7981 */ /* 0x000ea4000c1e1900 */
[----:B--2---:R-:W-:-:S05]  /*0240*/  IMAD R13, R10, R12, R11 ;  /* 0x0000000c0a0d7224 */ /* 0x004fca00078e020b */
[----:B------:R1:W-:Y:S04]  /*0250*/  STG.E desc[UR10][R2.64], R13 ;  /* 0x0000000d02007986 */ /* 0x0003e8000c10190a */
[----:B------:R-:W2:Y:S04]  /*0260*/  LDG.E R10, desc[UR10][R6.64+-0x8] ;  /* 0xfffff80a060a7981 */ /* 0x000ea8000c1e1900 */
[----:B------:R-:W2:Y:S02]  /*0270*/  LDG.E R12, desc[UR10][R4.64+-0x1000] ;  /* 0xfff0000a040c7981 */ /* 0x000ea4000c1e1900 */
[----:B--2---:R-:W-:-:S05]  /*0280*/  IMAD R15, R10, R12, R13 ;  /* 0x0000000c0a0f7224 */ /* 0x004fca00078e020d */
[----:B------:R2:W-:Y:S04]  /*0290*/  STG.E desc[UR10][R2.64], R15 ;  /* 0x0000000f02007986 */ /* 0x0005e8000c10190a */
[----:B------:R-:W0:Y:S04]  /*02a0*/  LDG.E R10, desc[UR10][R6.64+-0x4] ;  /* 0xfffffc0a060a7981 */ /* 0x000e28000c1e1900 */
[----:B------:R-:W0:Y:S02]  /*02b0*/  LDG.E R12, desc[UR10][R4.64+-0x800] ;  /* 0xfff8000a040c7981 */ /* 0x000e24000c1e1900 */
[----:B0-----:R-:W-:-:S05]  /*02c0*/  IMAD R11, R10, R12, R15 ;  /* 0x0000000c0a0b7224 */ /* 0x001fca00078e020f */
[----:B------:R0:W-:Y:S04]  /*02d0*/  STG.E desc[UR10][R2.64], R11 ;  /* 0x0000000b02007986 */ /* 0x0001e8000c10190a */
[----:B------:R-:W1:Y:S04]  /*02e0*/  LDG.E R10, desc[UR10][R6.64] ;  /* 0x0000000a060a7981 */ /* 0x000e68000c1e1900 */
[----:B------:R-:W1:Y:S02]  /*02f0*/  LDG.E R12, desc[UR10][R4.64] ;  /* 0x0000000a040c7981 */ /* 0x000e64000c1e1900 */
[----:B-1----:R-:W-:-:S05]  /*0300*/  IMAD R13, R10, R12, R11 ;  /* 0x0000000c0a0d7224 */ /* 0x002fca00078e020b */
        /* <DEDUP_REMOVED lines=65> */
[----:B------:R-:W3:Y:S04]  /*0720*/  LDG.E R10, desc[UR10][R6.64+0x44] ;  /* 0x0000440a060a7981 */ /* 0x000ee8000c1e1900 */
[----:B------:R-:W3:Y:S02]  /*0730*/  LDG.E R12, desc[UR10][R4.64+0x8800] ;  /* 0x0088000a040c7981 */ /* 0x000ee4000c1e1900 */
[----:B---3--:R-:W-:-:S05]  /*0740*/  IMAD R17, R10, R12, R15 ;  /* 0x0000000c0a117224 */ /* 0x008fca00078e020f */
[----:B------:R-:W-:Y:S04]  /*0750*/  STG.E desc[UR10][R2.64], R17 ;  /* 0x0000001102007986 */ /* 0x000fe8000c10190a */
[----:B------:R-:W1:Y:S04]  /*0760*/  LDG.E R10, desc[UR10][R6.64+0x48] ;  /* 0x0000480a060a7981 */ /* 0x000e68000c1e1900 */
[----:B0-----:R-:W1:Y:S02]  /*0770*/  LDG.E R11, desc[UR10][R4.64+0x9000] ;  /* 0x0090000a040b7981 */ /* 0x001e64000c1e1900 */
[----:B-1----:R-:W-:-:S05]  /*0780*/  IMAD R13, R10, R11, R17 ;  /* 0x0000000b0a0d7224 */ /* 0x002fca00078e0211 */
        /* <DEDUP_REMOVED lines=29> */
[----:B------:R-:W3:Y:S04]  /*0960*/  LDG.E R10, desc[UR10][R6.64+0x68] ;  /* 0x0000680a060a7981 */ /* 0x000ee8000c1e1900 */
[----:B------:R-:W3:Y:S02]  /*0970*/  LDG.E R12, desc[UR10][R4.64+0xd000] ;  /* 0x00d0000a040c7981 */ /* 0x000ee4000c1e1900 */
[----:B---3--:R-:W-:-:S05]  /*0980*/  IMAD R17, R10, R12, R15 ;  /* 0x0000000c0a117224 */ /* 0x008fca00078e020f */
[----:B------:R0:W-:Y:S04]  /*0990*/  STG.E desc[UR10][R2.64], R17 ;  /* 0x0000001102007986 */ /* 0x0001e8000c10190a */
[----:B------:R-:W3:Y:S04]  /*09a0*/  LDG.E R10, desc[UR10][R6.64+0x6c] ;  /* 0x00006c0a060a7981 */ /* 0x000ee8000c1e1900 */
[----:B--2---:R1:W3:Y:S01]  /*09b0*/  LDG.E R11, desc[UR10][R4.64+0xd800] ;  /* 0x00d8000a040b7981 */ /* 0x0042e2000c1e1900 */
[----:B------:R-:W-:-:S04]  /*09c0*/  UIADD3 UR5, UPT, UPT, UR5, 0x20, URZ ;  /* 0x0000002005057890 */ /* 0x000fc8000fffe0ff */
[----:B------:R-:W-:Y:S01]  /*09d0*/  UISETP.NE.AND UP0, UPT, UR5, 0x200, UPT ;  /* 0x000002000500788c */ /* 0x000fe2000bf05270 */
[----:B-1----:R-:W-:-:S04]  /*09e0*/  IADD3 R4, P1, PT, R4, 0x10000, RZ ;  /* 0x0001000004047810 */ /* 0x002fc80007f3e0ff */
[----:B------:R-:W-:Y:S01]  /*09f0*/  IADD3.X R5, PT, PT, RZ, R5, RZ, P1, !PT ;  /* 0x00000005ff057210 */ /* 0x000fe20000ffe4ff */
[----:B---3--:R-:W-:-:S05]  /*0a00*/  IMAD R11, R10, R11, R17 ;  /* 0x0000000b0a0b7224 */ /* 0x008fca00078e0211 */
[----:B------:R0:W-:Y:S01]  /*0a10*/  STG.E desc[UR10][R2.64], R11 ;  /* 0x0000000b02007986 */ /* 0x0001e2000c10190a */
[----:B------:R-:W-:-:S04]  /*0a20*/  IADD3 R10, P0, PT, R6, 0x80, RZ ;  /* 0x00000080060a7810 */ /* 0x000fc80007f1e0ff */
[----:B------:R-:W-:Y:S01]  /*0a30*/  IADD3.X R7, PT, PT, RZ, R7, RZ, P0, !PT ;  /* 0x00000007ff077210 */ /* 0x000fe200007fe4ff */
[----:B------:R-:W-:Y:S08]  /*0a40*/  BRA.U UP0, `(.L_x_0) ;  /* 0xfffffff500e07547 */ /* 0x000ff0000b83ffff */
[----:B------:R-:W-:Y:S05]  /*0a50*/  BRA.U UP1, `(.L_x_1) ;  /* 0xfffffff501a07547 */ /* 0x000fea000b83ffff */
[----:B------:R-:W-:Y:S05]  /*0a60*/  EXIT ;  /* 0x000000000000794d */ /* 0x000fea0003800000 */
.L_x_2:
[----:B------:R-:W-:-:S00]  /*0a70*/  BRA `(.L_x_2) ;  /* 0xfffffffc00fc7947 */ /* 0x000fc0000383ffff */
[----:B------:R-:W-:-:S00]  /*0a80*/  NOP ;  /* 0x0000000000007918 */ /* 0x000fc00000000000 */
[----:B------:R-:W-:-:S00]  /*0a90*/  NOP ;  /* 0x0000000000007918 */ /* 0x000fc00000000000 */
[----:B------:R-:W-:-:S00]  /*0aa0*/  NOP ;  /* 0x0000000000007918 */ /* 0x000fc00000000000 */
[----:B------:R-:W-:-:S00]  /*0ab0*/  NOP ;  /* 0x0000000000007918 */ /* 0x000fc00000000000 */
[----:B------:R-:W-:-:S00]  /*0ac0*/  NOP ;  /* 0x0000000000007918 */ /* 0x000fc00000000000 */
[----:B------:R-:W-:-:S00]  /*0ad0*/  NOP ;  /* 0x0000000000007918 */ /* 0x000fc00000000000 */
[----:B------:R-:W-:-:S00]  /*0ae0*/  NOP ;  /* 0x0000000000007918 */ /* 0x000fc00000000000 */
[----:B------:R-:W-:-:S00]  /*0af0*/  NOP ;  /* 0x0000000000007918 */ /* 0x000fc00000000000 */
.L_x_3:


//--------------------- .nv.shared.reserved.0     --------------------------
	.section	.nv.shared.reserved.0,"aw",@nobits
	.weak		__nv_reservedSMEM_offset_0_alias
	.size		__nv_reservedSMEM_offset_0_alias, 0, 64
	.other		__nv_reservedSMEM_offset_0_alias,@"STO_CUDA_RESERVED_SHARED STV_DEFAULT"
__nv_reservedSMEM_offset_0_alias:
	.zero		0
	.zero		64


//--------------------- .nv.constant0._Z7mat_mulPiS_S_ --------------------------
	.section	.nv.constant0._Z7mat_mulPiS_S_,"a",@progbits
	.sectionflags	@""
	.align	4
.nv.constant0._Z7mat_mulPiS_S_:
	.zero		920


//--------------------- SYMBOLS --------------------------

	.type		.nv.reservedSmem.offset0,@object
	.size		.nv.reservedSmem.offset0,0x4
